//
// Generated by NVIDIA NVVM Compiler
//
// Compiler Build ID: CL-36424714
// Cuda compilation tools, release 13.0, V13.0.88
// Based on NVVM 20.0.0
//

.version 9.0
.target sm_100
.address_size 64

	// .globl	_Z24solve_binary_double_loadPdS_S_
// _ZZ24solve_binary_double_loadPdS_S_E8blockSum has been demoted
// _ZZ12solve_binaryPdS_S_E8blockSum has been demoted

.visible .entry _Z24solve_binary_double_loadPdS_S_(
	.param .u64 .ptr .align 1 _Z24solve_binary_double_loadPdS_S__param_0,
	.param .u64 .ptr .align 1 _Z24solve_binary_double_loadPdS_S__param_1,
	.param .u64 .ptr .align 1 _Z24solve_binary_double_loadPdS_S__param_2
)
{
	.reg .pred 	%p<9>;
	.reg .b32 	%r<11>;
	.reg .b64 	%rd<13>;
	.reg .b64 	%fd<25>;
	// demoted variable
	.shared .align 8 .b8 _ZZ24solve_binary_double_loadPdS_S_E8blockSum[256];
	ld.param.u64 	%rd4, [_Z24solve_binary_double_loadPdS_S__param_0];
	ld.param.u64 	%rd5, [_Z24solve_binary_double_loadPdS_S__param_1];
	ld.param.u64 	%rd3, [_Z24solve_binary_double_loadPdS_S__param_2];
	cvta.to.global.u64 	%rd1, %rd5;
	cvta.to.global.u64 	%rd2, %rd4;
	mov.u32 	%r1, %tid.x;
	mov.u32 	%r6, %ctaid.x;
	mov.u32 	%r2, %ntid.x;
	mul.lo.s32 	%r7, %r2, %r6;
	shl.b32 	%r8, %r7, 1;
	add.s32 	%r3, %r8, %r1;
	setp.gt.s32 	%p1, %r3, 999999999;
	shl.b32 	%r9, %r1, 3;
	mov.u32 	%r10, _ZZ24solve_binary_double_loadPdS_S_E8blockSum;
	add.s32 	%r4, %r10, %r9;
	@%p1 bra 	$L__BB0_2;
	mul.wide.s32 	%rd6, %r3, 8;
	add.s64 	%rd7, %rd2, %rd6;
	ld.global.f64 	%fd1, [%rd7];
	add.s64 	%rd8, %rd1, %rd6;
	ld.global.f64 	%fd2, [%rd8];
	mul.f64 	%fd3, %fd1, %fd2;
	st.shared.f64 	[%r4], %fd3;
$L__BB0_2:
	add.s32 	%r5, %r3, %r2;
	setp.gt.u32 	%p2, %r5, 999999999;
	@%p2 bra 	$L__BB0_4;
	mul.wide.u32 	%rd9, %r5, 8;
	add.s64 	%rd10, %rd2, %rd9;
	ld.global.f64 	%fd4, [%rd10];
	add.s64 	%rd11, %rd1, %rd9;
	ld.global.f64 	%fd5, [%rd11];
	ld.shared.f64 	%fd6, [%r4];
	fma.rn.f64 	%fd7, %fd4, %fd5, %fd6;
	st.shared.f64 	[%r4], %fd7;
$L__BB0_4:
	bar.sync 	0;
	setp.gt.u32 	%p3, %r1, 15;
	@%p3 bra 	$L__BB0_6;
	ld.shared.f64 	%fd8, [%r4+128];
	ld.shared.f64 	%fd9, [%r4];
	add.f64 	%fd10, %fd8, %fd9;
	st.shared.f64 	[%r4], %fd10;
$L__BB0_6:
	bar.sync 	0;
	setp.gt.u32 	%p4, %r1, 7;
	@%p4 bra 	$L__BB0_8;
	ld.shared.f64 	%fd11, [%r4+64];
	ld.shared.f64 	%fd12, [%r4];
	add.f64 	%fd13, %fd11, %fd12;
	st.shared.f64 	[%r4], %fd13;
$L__BB0_8:
	bar.sync 	0;
	setp.gt.u32 	%p5, %r1, 3;
	@%p5 bra 	$L__BB0_10;
	ld.shared.f64 	%fd14, [%r4+32];
	ld.shared.f64 	%fd15, [%r4];
	add.f64 	%fd16, %fd14, %fd15;
	st.shared.f64 	[%r4], %fd16;
$L__BB0_10:
	bar.sync 	0;
	setp.gt.u32 	%p6, %r1, 1;
	@%p6 bra 	$L__BB0_12;
	ld.shared.f64 	%fd17, [%r4+16];
	ld.shared.f64 	%fd18, [%r4];
	add.f64 	%fd19, %fd17, %fd18;
	st.shared.f64 	[%r4], %fd19;
$L__BB0_12:
	bar.sync 	0;
	setp.ne.s32 	%p7, %r1, 0;
	@%p7 bra 	$L__BB0_14;
	ld.shared.f64 	%fd20, [_ZZ24solve_binary_double_loadPdS_S_E8blockSum+8];
	ld.shared.f64 	%fd21, [%r4];
	add.f64 	%fd22, %fd20, %fd21;
	st.shared.f64 	[%r4], %fd22;
$L__BB0_14:
	setp.ne.s32 	%p8, %r1, 0;
	bar.sync 	0;
	@%p8 bra 	$L__BB0_16;
	ld.shared.f64 	%fd23, [_ZZ24solve_binary_double_loadPdS_S_E8blockSum];
	cvta.to.global.u64 	%rd12, %rd3;
	atom.global.add.f64 	%fd24, [%rd12], %fd23;
$L__BB0_16:
	ret;

}
	// .globl	_Z12solve_binaryPdS_S_
.visible .entry _Z12solve_binaryPdS_S_(
	.param .u64 .ptr .align 1 _Z12solve_binaryPdS_S__param_0,
	.param .u64 .ptr .align 1 _Z12solve_binaryPdS_S__param_1,
	.param .u64 .ptr .align 1 _Z12solve_binaryPdS_S__param_2
)
{
	.reg .pred 	%p<8>;
	.reg .b32 	%r<8>;
	.reg .b64 	%rd<10>;
	.reg .b64 	%fd<21>;
	// demoted variable
	.shared .align 8 .b8 _ZZ12solve_binaryPdS_S_E8blockSum[256];
	ld.param.u64 	%rd1, [_Z12solve_binaryPdS_S__param_0];
	ld.param.u64 	%rd2, [_Z12solve_binaryPdS_S__param_1];
	ld.param.u64 	%rd3, [_Z12solve_binaryPdS_S__param_2];
	mov.u32 	%r1, %tid.x;
	mov.u32 	%r4, %ctaid.x;
	mov.u32 	%r5, %ntid.x;
	mad.lo.s32 	%r2, %r4, %r5, %r1;
	setp.gt.s32 	%p1, %r2, 999999999;
	@%p1 bra 	$L__BB1_13;
	cvta.to.global.u64 	%rd4, %rd1;
	cvta.to.global.u64 	%rd5, %rd2;
	mul.wide.s32 	%rd6, %r2, 8;
	add.s64 	%rd7, %rd4, %rd6;
	ld.global.f64 	%fd1, [%rd7];
	add.s64 	%rd8, %rd5, %rd6;
	ld.global.f64 	%fd2, [%rd8];
	mul.f64 	%fd3, %fd1, %fd2;
	shl.b32 	%r6, %r1, 3;
	mov.u32 	%r7, _ZZ12solve_binaryPdS_S_E8blockSum;
	add.s32 	%r3, %r7, %r6;
	st.shared.f64 	[%r3], %fd3;
	bar.sync 	0;
	setp.gt.u32 	%p2, %r1, 15;
	@%p2 bra 	$L__BB1_3;
	ld.shared.f64 	%fd4, [%r3+128];
	ld.shared.f64 	%fd5, [%r3];
	add.f64 	%fd6, %fd4, %fd5;
	st.shared.f64 	[%r3], %fd6;
$L__BB1_3:
	bar.sync 	0;
	setp.gt.u32 	%p3, %r1, 7;
	@%p3 bra 	$L__BB1_5;
	ld.shared.f64 	%fd7, [%r3+64];
	ld.shared.f64 	%fd8, [%r3];
	add.f64 	%fd9, %fd7, %fd8;
	st.shared.f64 	[%r3], %fd9;
$L__BB1_5:
	bar.sync 	0;
	setp.gt.u32 	%p4, %r1, 3;
	@%p4 bra 	$L__BB1_7;
	ld.shared.f64 	%fd10, [%r3+32];
	ld.shared.f64 	%fd11, [%r3];
	add.f64 	%fd12, %fd10, %fd11;
	st.shared.f64 	[%r3], %fd12;
$L__BB1_7:
	bar.sync 	0;
	setp.gt.u32 	%p5, %r1, 1;
	@%p5 bra 	$L__BB1_9;
	ld.shared.f64 	%fd13, [%r3+16];
	ld.shared.f64 	%fd14, [%r3];
	add.f64 	%fd15, %fd13, %fd14;
	st.shared.f64 	[%r3], %fd15;
$L__BB1_9:
	bar.sync 	0;
	setp.ne.s32 	%p6, %r1, 0;
	@%p6 bra 	$L__BB1_11;
	ld.shared.f64 	%fd16, [_ZZ12solve_binaryPdS_S_E8blockSum+8];
	ld.shared.f64 	%fd17, [%r3];
	add.f64 	%fd18, %fd16, %fd17;
	st.shared.f64 	[%r3], %fd18;
$L__BB1_11:
	setp.ne.s32 	%p7, %r1, 0;
	bar.sync 	0;
	@%p7 bra 	$L__BB1_13;
	ld.shared.f64 	%fd19, [_ZZ12solve_binaryPdS_S_E8blockSum];
	cvta.to.global.u64 	%rd9, %rd3;
	atom.global.add.f64 	%fd20, [%rd9], %fd19;
$L__BB1_13:
	ret;

}
	// .globl	_Z12solve_atomicPdS_S_
.visible .entry _Z12solve_atomicPdS_S_(
	.param .u64 .ptr .align 1 _Z12solve_atomicPdS_S__param_0,
	.param .u64 .ptr .align 1 _Z12solve_atomicPdS_S__param_1,
	.param .u64 .ptr .align 1 _Z12solve_atomicPdS_S__param_2
)
{
	.reg .pred 	%p<2>;
	.reg .b32 	%r<5>;
	.reg .b64 	%rd<10>;
	.reg .b64 	%fd<5>;

	ld.param.u64 	%rd1, [_Z12solve_atomicPdS_S__param_0];
	ld.param.u64 	%rd2, [_Z12solve_atomicPdS_S__param_1];
	ld.param.u64 	%rd3, [_Z12solve_atomicPdS_S__param_2];
	mov.u32 	%r2, %tid.x;
	mov.u32 	%r3, %ctaid.x;
	mov.u32 	%r4, %ntid.x;
	mad.lo.s32 	%r1, %r3, %r4, %r2;
	setp.gt.s32 	%p1, %r1, 999999999;
	@%p1 bra 	$L__BB2_2;
	cvta.to.global.u64 	%rd4, %rd1;
	cvta.to.global.u64 	%rd5, %rd2;
	cvta.to.global.u64 	%rd6, %rd3;
	mul.wide.s32 	%rd7, %r1, 8;
	add.s64 	%rd8, %rd4, %rd7;
	ld.global.f64 	%fd1, [%rd8];
	add.s64 	%rd9, %rd5, %rd7;
	ld.global.f64 	%fd2, [%rd9];
	mul.f64 	%fd3, %fd1, %fd2;
	atom.global.add.f64 	%fd4, [%rd6], %fd3;
$L__BB2_2:
	ret;

}


// ===== COMPILED SASS (sm_100) =====

	.target	sm_100

	.elftype	@"ET_EXEC"


//--------------------- .note.nv.tkinfo           --------------------------
	.section	.note.nv.tkinfo,"",@"SHT_NOTE"
	.sectionflags	@"SHF_NOTE_NV_TKINFO"
	.tkinfo
        /*0018*/ 	.word	0x00000002
        /*0030*/ 	.string	""
        /*0030*/ 	.string	"ptxas"
        /*0030*/ 	.string	"Cuda compilation tools, release 13.0, V13.0.88"
        /*0030*/ 	.string	"Build cuda_13.0.r13.0/compiler.36424714_0"
        /*0030*/ 	.string	"-arch sm_100 -m 64 "



//--------------------- .note.nv.cuinfo           --------------------------
	.section	.note.nv.cuinfo,"",@"SHT_NOTE"
	.sectionflags	@"SHF_NOTE_NV_CUINFO"
        /*0018*/ 	.short	0x0002
        /*001a*/ 	.short	0x0064
        /*001c*/ 	.short	0x0082
	.zero		2


//--------------------- .nv.info                  --------------------------
	.section	.nv.info,"",@"SHT_CUDA_INFO"
	.align	4


	//----- nvinfo : EIATTR_REGCOUNT
	.align		4
        /*0000*/ 	.byte	0x04, 0x2f
        /*0002*/ 	.short	(.L_1 - .L_0)
	.align		4
.L_0:
        /*0004*/ 	.word	index@(_Z24solve_binary_double_loadPdS_S_)
        /*0008*/ 	.word	0x0000000e


	//----- nvinfo : EIATTR_FRAME_SIZE
	.align		4
.L_1:
        /*000c*/ 	.byte	0x04, 0x11
        /*000e*/ 	.short	(.L_3 - .L_2)
	.align		4
.L_2:
        /*0010*/ 	.word	index@(_Z24solve_binary_double_loadPdS_S_)
        /*0014*/ 	.word	0x00000000


	//----- nvinfo : EIATTR_REGCOUNT
	.align		4
.L_3:
        /*0018*/ 	.byte	0x04, 0x2f
        /*001a*/ 	.short	(.L_5 - .L_4)
	.align		4
.L_4:
        /*001c*/ 	.word	index@(_Z12solve_binaryPdS_S_)
        /*0020*/ 	.word	0x0000000e


	//----- nvinfo : EIATTR_FRAME_SIZE
	.align		4
.L_5:
        /*0024*/ 	.byte	0x04, 0x11
        /*0026*/ 	.short	(.L_7 - .L_6)
	.align		4
.L_6:
        /*0028*/ 	.word	index@(_Z12solve_binaryPdS_S_)
        /*002c*/ 	.word	0x00000000


	//----- nvinfo : EIATTR_REGCOUNT
	.align		4
.L_7:
        /*0030*/ 	.byte	0x04, 0x2f
        /*0032*/ 	.short	(.L_9 - .L_8)
	.align		4
.L_8:
        /*0034*/ 	.word	index@(_Z12solve_atomicPdS_S_)
        /*0038*/ 	.word	0x0000000c


	//----- nvinfo : EIATTR_FRAME_SIZE
	.align		4
.L_9:
        /*003c*/ 	.byte	0x04, 0x11
        /*003e*/ 	.short	(.L_11 - .L_10)
	.align		4
.L_10:
        /*0040*/ 	.word	index@(_Z12solve_atomicPdS_S_)
        /*0044*/ 	.word	0x00000000


	//----- nvinfo : EIATTR_MIN_STACK_SIZE
	.align		4
.L_11:
        /*0048*/ 	.byte	0x04, 0x12
        /*004a*/ 	.short	(.L_13 - .L_12)
	.align		4
.L_12:
        /*004c*/ 	.word	index@(_Z12solve_atomicPdS_S_)
        /*0050*/ 	.word	0x00000000


	//----- nvinfo : EIATTR_MIN_STACK_SIZE
	.align		4
.L_13:
        /*0054*/ 	.byte	0x04, 0x12
        /*0056*/ 	.short	(.L_15 - .L_14)
	.align		4
.L_14:
        /*0058*/ 	.word	index@(_Z12solve_binaryPdS_S_)
        /*005c*/ 	.word	0x00000000


	//----- nvinfo : EIATTR_MIN_STACK_SIZE
	.align		4
.L_15:
        /*0060*/ 	.byte	0x04, 0x12
        /*0062*/ 	.short	(.L_17 - .L_16)
	.align		4
.L_16:
        /*0064*/ 	.word	index@(_Z24solve_binary_double_loadPdS_S_)
        /*0068*/ 	.word	0x00000000
.L_17:


//--------------------- .nv.compat                --------------------------
	.section	.nv.compat,"",@"SHT_CUDA_COMPAT_INFO"
	.align	4
        /*0000*/ 	.byte	0x02, 0x09, 0x00, 0x00, 0x02, 0x02, 0x01, 0x00, 0x02, 0x05, 0x05, 0x00, 0x03, 0x07, 0x01, 0x01
        /*0010*/ 	.byte	0x02, 0x03, 0x00, 0x00, 0x02, 0x06, 0x01, 0x00, 0x04, 0x0b, 0x08, 0x00, 0x01, 0x00, 0x00, 0x00
        /*0020*/ 	.byte	0x00, 0x00, 0x00, 0x00


//--------------------- .nv.info._Z12solve_atomicPdS_S_ --------------------------
	.section	.nv.info._Z12solve_atomicPdS_S_,"",@"SHT_CUDA_INFO"
	.sectionflags	@""
	.align	4


	//----- nvinfo : EIATTR_CUDA_API_VERSION
	.align		4
        /*0000*/ 	.byte	0x04, 0x37
        /*0002*/ 	.short	(.L_19 - .L_18)
.L_18:
        /*0004*/ 	.word	0x00000082


	//----- nvinfo : EIATTR_KPARAM_INFO
	.align		4
.L_19:
        /*0008*/ 	.byte	0x04, 0x17
        /*000a*/ 	.short	(.L_21 - .L_20)
.L_20:
        /*000c*/ 	.word	0x00000000
        /*0010*/ 	.short	0x0002
        /*0012*/ 	.short	0x0010
        /*0014*/ 	.byte	0x00, 0xf5, 0x21, 0x00


	//----- nvinfo : EIATTR_KPARAM_INFO
	.align		4
.L_21:
        /*0018*/ 	.byte	0x04, 0x17
        /*001a*/ 	.short	(.L_23 - .L_22)
.L_22:
        /*001c*/ 	.word	0x00000000
        /*0020*/ 	.short	0x0001
        /*0022*/ 	.short	0x0008
        /*0024*/ 	.byte	0x00, 0xf5, 0x21, 0x00


	//----- nvinfo : EIATTR_KPARAM_INFO
	.align		4
.L_23:
        /*0028*/ 	.byte	0x04, 0x17
        /*002a*/ 	.short	(.L_25 - .L_24)
.L_24:
        /*002c*/ 	.word	0x00000000
        /*0030*/ 	.short	0x0000
        /*0032*/ 	.short	0x0000
        /*0034*/ 	.byte	0x00, 0xf5, 0x21, 0x00


	//----- nvinfo : EIATTR_SPARSE_MMA_MASK
	.align		4
.L_25:
        /*0038*/ 	.byte	0x03, 0x50
        /*003a*/ 	.short	0x0000


	//----- nvinfo : EIATTR_MAXREG_COUNT
	.align		4
        /*003c*/ 	.byte	0x03, 0x1b
        /*003e*/ 	.short	0x00ff


	//----- nvinfo : EIATTR_MERCURY_ISA_VERSION
	.align		4
        /*0040*/ 	.byte	0x03, 0x5f
        /*0042*/ 	.short	0x0101


	//----- nvinfo : EIATTR_VRC_CTA_INIT_COUNT
	.align		4
        /*0044*/ 	.byte	0x02, 0x4a
	.zero		1
	.zero		1


	//----- nvinfo : EIATTR_EXIT_INSTR_OFFSETS
	.align		4
        /*0048*/ 	.byte	0x04, 0x1c
        /*004a*/ 	.short	(.L_27 - .L_26)


	//   ....[0]....
.L_26:
        /*004c*/ 	.word	0x00000060


	//   ....[1]....
        /*0050*/ 	.word	0x00000110


	//----- nvinfo : EIATTR_CBANK_PARAM_SIZE
	.align		4
.L_27:
        /*0054*/ 	.byte	0x03, 0x19
        /*0056*/ 	.short	0x0018


	//----- nvinfo : EIATTR_PARAM_CBANK
	.align		4
        /*0058*/ 	.byte	0x04, 0x0a
        /*005a*/ 	.short	(.L_29 - .L_28)
	.align		4
.L_28:
        /*005c*/ 	.word	index@(.nv.constant0._Z12solve_atomicPdS_S_)
        /*0060*/ 	.short	0x0380
        /*0062*/ 	.short	0x0018


	//----- nvinfo : EIATTR_SW_WAR
	.align		4
.L_29:
        /*0064*/ 	.byte	0x04, 0x36
        /*0066*/ 	.short	(.L_31 - .L_30)
.L_30:
        /*0068*/ 	.word	0x00000008
.L_31:


//--------------------- .nv.info._Z12solve_binaryPdS_S_ --------------------------
	.section	.nv.info._Z12solve_binaryPdS_S_,"",@"SHT_CUDA_INFO"
	.sectionflags	@""
	.align	4


	//----- nvinfo : EIATTR_CUDA_API_VERSION
	.align		4
        /*0000*/ 	.byte	0x04, 0x37
        /*0002*/ 	.short	(.L_33 - .L_32)
.L_32:
        /*0004*/ 	.word	0x00000082


	//----- nvinfo : EIATTR_KPARAM_INFO
	.align		4
.L_33:
        /*0008*/ 	.byte	0x04, 0x17
        /*000a*/ 	.short	(.L_35 - .L_34)
.L_34:
        /*000c*/ 	.word	0x00000000
        /*0010*/ 	.short	0x0002
        /*0012*/ 	.short	0x0010
        /*0014*/ 	.byte	0x00, 0xf5, 0x21, 0x00


	//----- nvinfo : EIATTR_KPARAM_INFO
	.align		4
.L_35:
        /*0018*/ 	.byte	0x04, 0x17
        /*001a*/ 	.short	(.L_37 - .L_36)
.L_36:
        /*001c*/ 	.word	0x00000000
        /*0020*/ 	.short	0x0001
        /*0022*/ 	.short	0x0008
        /*0024*/ 	.byte	0x00, 0xf5, 0x21, 0x00


	//----- nvinfo : EIATTR_KPARAM_INFO
	.align		4
.L_37:
        /*0028*/ 	.byte	0x04, 0x17
        /*002a*/ 	.short	(.L_39 - .L_38)
.L_38:
        /*002c*/ 	.word	0x00000000
        /*0030*/ 	.short	0x0000
        /*0032*/ 	.short	0x0000
        /*0034*/ 	.byte	0x00, 0xf5, 0x21, 0x00


	//----- nvinfo : EIATTR_SPARSE_MMA_MASK
	.align		4
.L_39:
        /*0038*/ 	.byte	0x03, 0x50
        /*003a*/ 	.short	0x0000


	//----- nvinfo : EIATTR_MAXREG_COUNT
	.align		4
        /*003c*/ 	.byte	0x03, 0x1b
        /*003e*/ 	.short	0x00ff


	//----- nvinfo : EIATTR_NUM_BARRIERS
	.align		4
        /*0040*/ 	.byte	0x02, 0x4c
        /*0042*/ 	.byte	0x01
	.zero		1


	//----- nvinfo : EIATTR_MERCURY_ISA_VERSION
	.align		4
        /*0044*/ 	.byte	0x03, 0x5f
        /*0046*/ 	.short	0x0101


	//----- nvinfo : EIATTR_VRC_CTA_INIT_COUNT
	.align		4
        /*0048*/ 	.byte	0x02, 0x4a
	.zero		1
	.zero		1


	//----- nvinfo : EIATTR_EXIT_INSTR_OFFSETS
	.align		4
        /*004c*/ 	.byte	0x04, 0x1c
        /*004e*/ 	.short	(.L_41 - .L_40)


	//   ....[0]....
.L_40:
        /*0050*/ 	.word	0x00000060


	//   ....[1]....
        /*0054*/ 	.word	0x00000330


	//   ....[2]....
        /*0058*/ 	.word	0x00000370


	//----- nvinfo : EIATTR_CBANK_PARAM_SIZE
	.align		4
.L_41:
        /*005c*/ 	.byte	0x03, 0x19
        /*005e*/ 	.short	0x0018


	//----- nvinfo : EIATTR_PARAM_CBANK
	.align		4
        /*0060*/ 	.byte	0x04, 0x0a
        /*0062*/ 	.short	(.L_43 - .L_42)
	.align		4
.L_42:
        /*0064*/ 	.word	index@(.nv.constant0._Z12solve_binaryPdS_S_)
        /*0068*/ 	.short	0x0380
        /*006a*/ 	.short	0x0018


	//----- nvinfo : EIATTR_SW_WAR
	.align		4
.L_43:
        /*006c*/ 	.byte	0x04, 0x36
        /*006e*/ 	.short	(.L_45 - .L_44)
.L_44:
        /*0070*/ 	.word	0x00000008
.L_45:


//--------------------- .nv.info._Z24solve_binary_double_loadPdS_S_ --------------------------
	.section	.nv.info._Z24solve_binary_double_loadPdS_S_,"",@"SHT_CUDA_INFO"
	.sectionflags	@""
	.align	4


	//----- nvinfo : EIATTR_CUDA_API_VERSION
	.align		4
        /*0000*/ 	.byte	0x04, 0x37
        /*0002*/ 	.short	(.L_47 - .L_46)
.L_46:
        /*0004*/ 	.word	0x00000082


	//----- nvinfo : EIATTR_KPARAM_INFO
	.align		4
.L_47:
        /*0008*/ 	.byte	0x04, 0x17
        /*000a*/ 	.short	(.L_49 - .L_48)
.L_48:
        /*000c*/ 	.word	0x00000000
        /*0010*/ 	.short	0x0002
        /*0012*/ 	.short	0x0010
        /*0014*/ 	.byte	0x00, 0xf5, 0x21, 0x00


	//----- nvinfo : EIATTR_KPARAM_INFO
	.align		4
.L_49:
        /*0018*/ 	.byte	0x04, 0x17
        /*001a*/ 	.short	(.L_51 - .L_50)
.L_50:
        /*001c*/ 	.word	0x00000000
        /*0020*/ 	.short	0x0001
        /*0022*/ 	.short	0x0008
        /*0024*/ 	.byte	0x00, 0xf5, 0x21, 0x00


	//----- nvinfo : EIATTR_KPARAM_INFO
	.align		4
.L_51:
        /*0028*/ 	.byte	0x04, 0x17
        /*002a*/ 	.short	(.L_53 - .L_52)
.L_52:
        /*002c*/ 	.word	0x00000000
        /*0030*/ 	.short	0x0000
        /*0032*/ 	.short	0x0000
        /*0034*/ 	.byte	0x00, 0xf5, 0x21, 0x00


	//----- nvinfo : EIATTR_SPARSE_MMA_MASK
	.align		4
.L_53:
        /*0038*/ 	.byte	0x03, 0x50
        /*003a*/ 	.short	0x0000


	//----- nvinfo : EIATTR_MAXREG_COUNT
	.align		4
        /*003c*/ 	.byte	0x03, 0x1b
        /*003e*/ 	.short	0x00ff


	//----- nvinfo : EIATTR_NUM_BARRIERS
	.align		4
        /*0040*/ 	.byte	0x02, 0x4c
        /*0042*/ 	.byte	0x01
	.zero		1


	//----- nvinfo : EIATTR_MERCURY_ISA_VERSION
	.align		4
        /*0044*/ 	.byte	0x03, 0x5f
        /*0046*/ 	.short	0x0101


	//----- nvinfo : EIATTR_VRC_CTA_INIT_COUNT
	.align		4
        /*0048*/ 	.byte	0x02, 0x4a
	.zero		1
	.zero		1


	//----- nvinfo : EIATTR_EXIT_INSTR_OFFSETS
	.align		4
        /*004c*/ 	.byte	0x04, 0x1c
        /*004e*/ 	.short	(.L_55 - .L_54)


	//   ....[0]....
.L_54:
        /*0050*/ 	.word	0x000003e0


	//   ....[1]....
        /*0054*/ 	.word	0x00000420


	//----- nvinfo : EIATTR_CBANK_PARAM_SIZE
	.align		4
.L_55:
        /*0058*/ 	.byte	0x03, 0x19
        /*005a*/ 	.short	0x0018


	//----- nvinfo : EIATTR_PARAM_CBANK
	.align		4
        /*005c*/ 	.byte	0x04, 0x0a
        /*005e*/ 	.short	(.L_57 - .L_56)
	.align		4
.L_56:
        /*0060*/ 	.word	index@(.nv.constant0._Z24solve_binary_double_loadPdS_S_)
        /*0064*/ 	.short	0x0380
        /*0066*/ 	.short	0x0018


	//----- nvinfo : EIATTR_SW_WAR
	.align		4
.L_57:
        /*0068*/ 	.byte	0x04, 0x36
        /*006a*/ 	.short	(.L_59 - .L_58)
.L_58:
        /*006c*/ 	.word	0x00000008
.L_59:


//--------------------- .nv.callgraph             --------------------------
	.section	.nv.callgraph,"",@"SHT_CUDA_CALLGRAPH"
	.align	4
	.sectionentsize	8
	.align		4
        /*0000*/ 	.word	0x00000000
	.align		4
        /*0004*/ 	.word	0xffffffff
	.align		4
        /*0008*/ 	.word	0x00000000
	.align		4
        /*000c*/ 	.word	0xfffffffe
	.align		4
        /*0010*/ 	.word	0x00000000
	.align		4
        /*0014*/ 	.word	0xfffffffd
	.align		4
        /*0018*/ 	.word	0x00000000
	.align		4
        /*001c*/ 	.word	0xfffffffc


//--------------------- .text._Z12solve_atomicPdS_S_ --------------------------
	.section	.text._Z12solve_atomicPdS_S_,"ax",@progbits
	.align	128
        .global         _Z12solve_atomicPdS_S_
        .type           _Z12solve_atomicPdS_S_,@function
        .size           _Z12solve_atomicPdS_S_,(.L_x_3 - _Z12solve_atomicPdS_S_)
        .other          _Z12solve_atomicPdS_S_,@"STO_CUDA_ENTRY STV_DEFAULT"
_Z12solve_atomicPdS_S_:
.text._Z12solve_atomicPdS_S_:
[----:B------:R-:W-:Y:S01]  /*0000*/  LDC R1, c[0x0][0x37c] ;  /* 0x0000df00ff017b82 */ /* 0x000fe20000000800 */
[----:B------:R-:W0:Y:S07]  /*0010*/  S2R R7, SR_TID.X ;  /* 0x0000000000077919 */ /* 0x000e2e0000002100 */
[----:B------:R-:W0:Y:S08]  /*0020*/  S2UR UR4, SR_CTAID.X ;  /* 0x00000000000479c3 */ /* 0x000e300000002500 */
[----:B------:R-:W0:Y:S02]  /*0030*/  LDC R0, c[0x0][0x360] ;  /* 0x0000d800ff007b82 */ /* 0x000e240000000800 */
[----:B0-----:R-:W-:-:S05]  /*0040*/  IMAD R7, R0, UR4, R7 ;  /* 0x0000000400077c24 */ /* 0x001fca000f8e0207 */
[----:B------:R-:W-:-:S13]  /*0050*/  ISETP.GT.AND P0, PT, R7, 0x3b9ac9ff, PT ;  /* 0x3b9ac9ff0700780c */ /* 0x000fda0003f04270 */
[----:B------:R-:W-:Y:S05]  /*0060*/  @P0 EXIT ;  /* 0x000000000000094d */ /* 0x000fea0003800000 */
[----:B------:R-:W0:Y:S01]  /*0070*/  LDC.64 R2, c[0x0][0x380] ;  /* 0x0000e000ff027b82 */ /* 0x000e220000000a00 */
[----:B------:R-:W1:Y:S07]  /*0080*/  LDCU.64 UR4, c[0x0][0x358] ;  /* 0x00006b00ff0477ac */ /* 0x000e6e0008000a00 */
[----:B------:R-:W2:Y:S01]  /*0090*/  LDC.64 R4, c[0x0][0x388] ;  /* 0x0000e200ff047b82 */ /* 0x000ea20000000a00 */
[----:B0-----:R-:W-:-:S06]  /*00a0*/  IMAD.WIDE R2, R7, 0x8, R2 ;  /* 0x0000000807027825 */ /* 0x001fcc00078e0202 */
[----:B-1----:R-:W3:Y:S01]  /*00b0*/  LDG.E.64 R2, desc[UR4][R2.64] ;  /* 0x0000000402027981 */ /* 0x002ee2000c1e1b00 */
[----:B--2---:R-:W-:-:S06]  /*00c0*/  IMAD.WIDE R4, R7, 0x8, R4 ;  /* 0x0000000807047825 */ /* 0x004fcc00078e0204 */
[----:B------:R-:W3:Y:S01]  /*00d0*/  LDG.E.64 R4, desc[UR4][R4.64] ;  /* 0x0000000404047981 */ /* 0x000ee2000c1e1b00 */
[----:B------:R-:W0:Y:S01]  /*00e0*/  LDC.64 R8, c[0x0][0x390] ;  /* 0x0000e400ff087b82 */ /* 0x000e220000000a00 */
[----:B---3--:R-:W-:-:S07]  /*00f0*/  DMUL R6, R2, R4 ;  /* 0x0000000402067228 */ /* 0x008fce0000000000 */
[----:B0-----:R-:W-:Y:S01]  /*0100*/  REDG.E.ADD.F64.RN.STRONG.GPU desc[UR4][R8.64], R6 ;  /* 0x00000006080079a6 */ /* 0x001fe2000c12ff04 */
[----:B------:R-:W-:Y:S05]  /*0110*/  EXIT ;  /* 0x000000000000794d */ /* 0x000fea0003800000 */
.L_x_0:
[----:B------:R-:W-:-:S00]  /*0120*/  BRA `(.L_x_0) ;  /* 0xfffffffc00fc7947 */ /* 0x000fc0000383ffff */
[----:B------:R-:W-:-:S00]  /*0130*/  NOP ;  /* 0x0000000000007918 */ /* 0x000fc00000000000 */
        /* <DEDUP_REMOVED lines=12> */
.L_x_3:


//--------------------- .text._Z12solve_binaryPdS_S_ --------------------------
	.section	.text._Z12solve_binaryPdS_S_,"ax",@progbits
	.align	128
        .global         _Z12solve_binaryPdS_S_
        .type           _Z12solve_binaryPdS_S_,@function
        .size           _Z12solve_binaryPdS_S_,(.L_x_4 - _Z12solve_binaryPdS_S_)
        .other          _Z12solve_binaryPdS_S_,@"STO_CUDA_ENTRY STV_DEFAULT"
_Z12solve_binaryPdS_S_:
.text._Z12solve_binaryPdS_S_:
        /* <DEDUP_REMOVED lines=14> */
[----:B------:R-:W0:Y:S01]  /*00e0*/  S2UR UR5, SR_CgaCtaId ;  /* 0x00000000000579c3 */ /* 0x000e220000008800 */
[----:B------:R-:W-:Y:S02]  /*00f0*/  UMOV UR4, 0x400 ;  /* 0x0000040000047882 */ /* 0x000fe40000000000 */
[----:B0-----:R-:W-:-:S06]  /*0100*/  ULEA UR4, UR5, UR4, 0x18 ;  /* 0x0000000405047291 */ /* 0x001fcc000f8ec0ff */
[C---:B------:R-:W-:Y:S02]  /*0110*/  LEA R2, R0.reuse, UR4, 0x3 ;  /* 0x0000000400027c11 */ /* 0x040fe4000f8e18ff */
[C---:B------:R-:W-:Y:S02]  /*0120*/  ISETP.GT.U32.AND P0, PT, R0.reuse, 0xf, PT ;  /* 0x0000000f0000780c */ /* 0x040fe40003f04070 */
[----:B------:R-:W-:Y:S01]  /*0130*/  ISETP.GT.U32.AND P1, PT, R0, 0x7, PT ;  /* 0x000000070000780c */ /* 0x000fe20003f24070 */
[----:B---3--:R-:W-:-:S07]  /*0140*/  DMUL R8, R4, R6 ;  /* 0x0000000604087228 */ /* 0x008fce0000000000 */
[----:B------:R-:W-:Y:S01]  /*0150*/  STS.64 [R2], R8 ;  /* 0x0000000802007388 */ /* 0x000fe20000000a00 */
[----:B------:R-:W-:Y:S06]  /*0160*/  BAR.SYNC.DEFER_BLOCKING 0x0 ;  /* 0x0000000000007b1d */ /* 0x000fec0000010000 */
[----:B------:R-:W-:Y:S04]  /*0170*/  @!P0 LDS.64 R10, [R2+0x80] ;  /* 0x00008000020a8984 */ /* 0x000fe80000000a00 */
[----:B------:R-:W0:Y:S02]  /*0180*/  @!P0 LDS.64 R4, [R2] ;  /* 0x0000000002048984 */ /* 0x000e240000000a00 */
[----:B0-----:R-:W-:-:S07]  /*0190*/  @!P0 DADD R4, R10, R4 ;  /* 0x000000000a048229 */ /* 0x001fce0000000004 */
[----:B------:R-:W-:Y:S01]  /*01a0*/  @!P0 STS.64 [R2], R4 ;  /* 0x0000000402008388 */ /* 0x000fe20000000a00 */
[----:B------:R-:W-:Y:S06]  /*01b0*/  BAR.SYNC.DEFER_BLOCKING 0x0 ;  /* 0x0000000000007b1d */ /* 0x000fec0000010000 */
[----:B------:R-:W-:Y:S04]  /*01c0*/  @!P1 LDS.64 R6, [R2+0x40] ;  /* 0x0000400002069984 */ /* 0x000fe80000000a00 */
[----:B------:R-:W0:Y:S01]  /*01d0*/  @!P1 LDS.64 R10, [R2] ;  /* 0x00000000020a9984 */ /* 0x000e220000000a00 */
[----:B------:R-:W-:Y:S01]  /*01e0*/  ISETP.GT.U32.AND P0, PT, R0, 0x3, PT ;  /* 0x000000030000780c */ /* 0x000fe20003f04070 */
        /* <DEDUP_REMOVED lines=11> */
[----:B------:R-:W-:Y:S01]  /*02a0*/  ISETP.NE.AND P0, PT, R0, RZ, PT ;  /* 0x000000ff0000720c */ /* 0x000fe20003f05270 */
[----:B0-----:R-:W-:-:S07]  /*02b0*/  @!P1 DADD R4, R4, R10 ;  /* 0x0000000004049229 */ /* 0x001fce000000000a */
[----:B------:R-:W-:Y:S01]  /*02c0*/  @!P1 STS.64 [R2], R4 ;  /* 0x0000000402009388 */ /* 0x000fe20000000a00 */
[----:B------:R-:W-:Y:S06]  /*02d0*/  BAR.SYNC.DEFER_BLOCKING 0x0 ;  /* 0x0000000000007b1d */ /* 0x000fec0000010000 */
[----:B------:R-:W-:Y:S04]  /*02e0*/  @!P0 LDS.64 R6, [UR4+0x8] ;  /* 0x00000804ff068984 */ /* 0x000fe80008000a00 */
[----:B------:R-:W0:Y:S02]  /*02f0*/  @!P0 LDS.64 R10, [R2] ;  /* 0x00000000020a8984 */ /* 0x000e240000000a00 */
[----:B0-----:R-:W-:-:S07]  /*0300*/  @!P0 DADD R6, R6, R10 ;  /* 0x0000000006068229 */ /* 0x001fce000000000a */
[----:B------:R0:W-:Y:S01]  /*0310*/  @!P0 STS.64 [R2], R6 ;  /* 0x0000000602008388 */ /* 0x0001e20000000a00 */
[----:B------:R-:W-:Y:S06]  /*0320*/  BAR.SYNC.DEFER_BLOCKING 0x0 ;  /* 0x0000000000007b1d */ /* 0x000fec0000010000 */
[----:B------:R-:W-:Y:S05]  /*0330*/  @P0 EXIT ;  /* 0x000000000000094d */ /* 0x000fea0003800000 */
[----:B0-----:R-:W0:Y:S01]  /*0340*/  LDS.64 R2, [UR4] ;  /* 0x00000004ff027984 */ /* 0x001e220008000a00 */
[----:B------:R-:W0:Y:S03]  /*0350*/  LDC.64 R4, c[0x0][0x390] ;  /* 0x0000e400ff047b82 */ /* 0x000e260000000a00 */
[----:B0-----:R-:W-:Y:S01]  /*0360*/  REDG.E.ADD.F64.RN.STRONG.GPU desc[UR6][R4.64], R2 ;  /* 0x00000002040079a6 */ /* 0x001fe2000c12ff06 */
[----:B------:R-:W-:Y:S05]  /*0370*/  EXIT ;  /* 0x000000000000794d */ /* 0x000fea0003800000 */
.L_x_1:
        /* <DEDUP_REMOVED lines=16> */
.L_x_4:


//--------------------- .text._Z24solve_binary_double_loadPdS_S_ --------------------------
	.section	.text._Z24solve_binary_double_loadPdS_S_,"ax",@progbits
	.align	128
        .global         _Z24solve_binary_double_loadPdS_S_
        .type           _Z24solve_binary_double_loadPdS_S_,@function
        .size           _Z24solve_binary_double_loadPdS_S_,(.L_x_5 - _Z24solve_binary_double_loadPdS_S_)
        .other          _Z24solve_binary_double_loadPdS_S_,@"STO_CUDA_ENTRY STV_DEFAULT"
_Z24solve_binary_double_loadPdS_S_:
.text._Z24solve_binary_double_loadPdS_S_:
[----:B------:R-:W-:Y:S01]  /*0000*/  LDC R1, c[0x0][0x37c] ;  /* 0x0000df00ff017b82 */ /* 0x000fe20000000800 */
[----:B------:R-:W0:Y:S07]  /*0010*/  S2R R0, SR_TID.X ;  /* 0x0000000000007919 */ /* 0x000e2e0000002100 */
[----:B------:R-:W1:Y:S01]  /*0020*/  S2UR UR4, SR_CTAID.X ;  /* 0x00000000000479c3 */ /* 0x000e620000002500 */
[----:B------:R-:W2:Y:S07]  /*0030*/  LDCU.64 UR6, c[0x0][0x358] ;  /* 0x00006b00ff0677ac */ /* 0x000eae0008000a00 */
[----:B------:R-:W1:Y:S08]  /*0040*/  LDC R10, c[0x0][0x360] ;  /* 0x0000d800ff0a7b82 */ /* 0x000e700000000800 */
[----:B------:R-:W3:Y:S08]  /*0050*/  LDC.64 R2, c[0x0][0x380] ;  /* 0x0000e000ff027b82 */ /* 0x000ef00000000a00 */
[----:B------:R-:W4:Y:S01]  /*0060*/  LDC.64 R4, c[0x0][0x388] ;  /* 0x0000e200ff047b82 */ /* 0x000f220000000a00 */
[----:B-1----:R-:W-:-:S07]  /*0070*/  IMAD R7, R10, UR4, RZ ;  /* 0x000000040a077c24 */ /* 0x002fce000f8e02ff */
[----:B------:R-:W1:Y:S01]  /*0080*/  LDC.64 R8, c[0x0][0x388] ;  /* 0x0000e200ff087b82 */ /* 0x000e620000000a00 */
[----:B0-----:R-:W-:-:S05]  /*0090*/  IMAD R11, R7, 0x2, R0 ;  /* 0x00000002070b7824 */ /* 0x001fca00078e0200 */
[C---:B------:R-:W-:Y:S02]  /*00a0*/  ISETP.GT.AND P1, PT, R11.reuse, 0x3b9ac9ff, PT ;  /* 0x3b9ac9ff0b00780c */ /* 0x040fe40003f24270 */
[----:B------:R-:W0:Y:S11]  /*00b0*/  LDC.64 R6, c[0x0][0x380] ;  /* 0x0000e000ff067b82 */ /* 0x000e360000000a00 */
[----:B---3--:R-:W-:-:S04]  /*00c0*/  @!P1 IMAD.WIDE R2, R11, 0x8, R2 ;  /* 0x000000080b029825 */ /* 0x008fc800078e0202 */
[C---:B----4-:R-:W-:Y:S02]  /*00d0*/  @!P1 IMAD.WIDE R4, R11.reuse, 0x8, R4 ;  /* 0x000000080b049825 */ /* 0x050fe400078e0204 */
[----:B--2---:R-:W2:Y:S04]  /*00e0*/  @!P1 LDG.E.64 R2, desc[UR6][R2.64] ;  /* 0x0000000602029981 */ /* 0x004ea8000c1e1b00 */
[----:B------:R-:W2:Y:S01]  /*00f0*/  @!P1 LDG.E.64 R4, desc[UR6][R4.64] ;  /* 0x0000000604049981 */ /* 0x000ea2000c1e1b00 */
[----:B------:R-:W-:-:S05]  /*0100*/  IMAD.IADD R11, R11, 0x1, R10 ;  /* 0x000000010b0b7824 */ /* 0x000fca00078e020a */
[----:B------:R-:W-:-:S13]  /*0110*/  ISETP.GT.U32.AND P0, PT, R11, 0x3b9ac9ff, PT ;  /* 0x3b9ac9ff0b00780c */ /* 0x000fda0003f04070 */
[----:B0-----:R-:W-:-:S04]  /*0120*/  @!P0 IMAD.WIDE.U32 R6, R11, 0x8, R6 ;  /* 0x000000080b068825 */ /* 0x001fc800078e0006 */
[----:B-1----:R-:W-:Y:S02]  /*0130*/  @!P0 IMAD.WIDE.U32 R8, R11, 0x8, R8 ;  /* 0x000000080b088825 */ /* 0x002fe400078e0008 */
[----:B------:R-:W3:Y:S04]  /*0140*/  @!P0 LDG.E.64 R6, desc[UR6][R6.64] ;  /* 0x0000000606068981 */ /* 0x000ee8000c1e1b00 */
[----:B------:R-:W3:Y:S01]  /*0150*/  @!P0 LDG.E.64 R8, desc[UR6][R8.64] ;  /* 0x0000000608088981 */ /* 0x000ee2000c1e1b00 */
[----:B------:R-:W0:Y:S01]  /*0160*/  S2UR UR5, SR_CgaCtaId ;  /* 0x00000000000579c3 */ /* 0x000e220000008800 */
[----:B------:R-:W-:Y:S02]  /*0170*/  UMOV UR4, 0x400 ;  /* 0x0000040000047882 */ /* 0x000fe40000000000 */
[----:B0-----:R-:W-:Y:S01]  /*0180*/  ULEA UR4, UR5, UR4, 0x18 ;  /* 0x0000000405047291 */ /* 0x001fe2000f8ec0ff */
[----:B--2---:R-:W-:-:S05]  /*0190*/  @!P1 DMUL R4, R2, R4 ;  /* 0x0000000402049228 */ /* 0x004fca0000000000 */
[----:B------:R-:W-:-:S05]  /*01a0*/  LEA R2, R0, UR4, 0x3 ;  /* 0x0000000400027c11 */ /* 0x000fca000f8e18ff */
[----:B------:R-:W-:Y:S01]  /*01b0*/  @!P1 STS.64 [R2], R4 ;  /* 0x0000000402009388 */ /* 0x000fe20000000a00 */
[----:B------:R-:W-:-:S03]  /*01c0*/  ISETP.GT.U32.AND P1, PT, R0, 0xf, PT ;  /* 0x0000000f0000780c */ /* 0x000fc60003f24070 */
[----:B------:R-:W3:Y:S02]  /*01d0*/  @!P0 LDS.64 R10, [R2] ;  /* 0x00000000020a8984 */ /* 0x000ee40000000a00 */
[----:B---3--:R-:W-:-:S07]  /*01e0*/  @!P0 DFMA R10, R6, R8, R10 ;  /* 0x00000008060a822b */ /* 0x008fce000000000a */
[----:B------:R-:W-:Y:S01]  /*01f0*/  @!P0 STS.64 [R2], R10 ;  /* 0x0000000a02008388 */ /* 0x000fe20000000a00 */
[----:B------:R-:W-:Y:S01]  /*0200*/  BAR.SYNC.DEFER_BLOCKING 0x0 ;  /* 0x0000000000007b1d */ /* 0x000fe20000010000 */
[----:B------:R-:W-:-:S05]  /*0210*/  ISETP.GT.U32.AND P0, PT, R0, 0x7, PT ;  /* 0x000000070000780c */ /* 0x000fca0003f04070 */
[----:B------:R-:W-:Y:S04]  /*0220*/  @!P1 LDS.64 R6, [R2+0x80] ;  /* 0x0000800002069984 */ /* 0x000fe80000000a00 */
[----:B------:R-:W0:Y:S02]  /*0230*/  @!P1 LDS.64 R8, [R2] ;  /* 0x0000000002089984 */ /* 0x000e240000000a00 */
[----:B0-----:R-:W-:-:S07]  /*0240*/  @!P1 DADD R6, R6, R8 ;  /* 0x0000000006069229 */ /* 0x001fce0000000008 */
        /* <DEDUP_REMOVED lines=14> */
[----:B------:R-:W-:-:S05]  /*0330*/  ISETP.NE.AND P1, PT, R0, RZ, PT ;  /* 0x000000ff0000720c */ /* 0x000fca0003f25270 */
[----:B------:R-:W-:Y:S04]  /*0340*/  @!P0 LDS.64 R6, [R2+0x10] ;  /* 0x0000100002068984 */ /* 0x000fe80000000a00 */
[----:B------:R-:W0:Y:S02]  /*0350*/  @!P0 LDS.64 R10, [R2] ;  /* 0x00000000020a8984 */ /* 0x000e240000000a00 */
        /* <DEDUP_REMOVED lines=13> */
.L_x_2:
        /* <DEDUP_REMOVED lines=13> */
.L_x_5:


//--------------------- .nv.shared.reserved.0     --------------------------
	.section	.nv.shared.reserved.0,"aw",@nobits
	.weak		__nv_reservedSMEM_offset_0_alias
	.size		__nv_reservedSMEM_offset_0_alias, 0, 64
	.other		__nv_reservedSMEM_offset_0_alias,@"STO_CUDA_RESERVED_SHARED STV_DEFAULT"
__nv_reservedSMEM_offset_0_alias:
	.zero		0
	.zero		64


//--------------------- .nv.shared._Z12solve_binaryPdS_S_ --------------------------
	.section	.nv.shared._Z12solve_binaryPdS_S_,"aw",@nobits
	.sectionflags	@""
	.align	8
.nv.shared._Z12solve_binaryPdS_S_:
	.zero		1280


//--------------------- .nv.shared._Z24solve_binary_double_loadPdS_S_ --------------------------
	.section	.nv.shared._Z24solve_binary_double_loadPdS_S_,"aw",@nobits
	.sectionflags	@""
	.align	8
.nv.shared._Z24solve_binary_double_loadPdS_S_:
	.zero		1280


//--------------------- .nv.constant0._Z12solve_atomicPdS_S_ --------------------------
	.section	.nv.constant0._Z12solve_atomicPdS_S_,"a",@progbits
	.sectionflags	@""
	.align	4
.nv.constant0._Z12solve_atomicPdS_S_:
	.zero		920


//--------------------- .nv.constant0._Z12solve_binaryPdS_S_ --------------------------
	.section	.nv.constant0._Z12solve_binaryPdS_S_,"a",@progbits
	.sectionflags	@""
	.align	4
.nv.constant0._Z12solve_binaryPdS_S_:
	.zero		920


//--------------------- .nv.constant0._Z24solve_binary_double_loadPdS_S_ --------------------------
	.section	.nv.constant0._Z24solve_binary_double_loadPdS_S_,"a",@progbits
	.sectionflags	@""
	.align	4
.nv.constant0._Z24solve_binary_double_loadPdS_S_:
	.zero		920


//--------------------- SYMBOLS --------------------------

	.type		.nv.reservedSmem.offset0,@object
	.size		.nv.reservedSmem.offset0,0x4
	.type		.nv.reservedSmem.cap,@object
	.size		.nv.reservedSmem.cap,0x4
